//
// Generated by NVIDIA NVVM Compiler
//
// Compiler Build ID: CL-36424714
// Cuda compilation tools, release 13.0, V13.0.88
// Based on NVVM 20.0.0
//

.version 9.0
.target sm_100
.address_size 64

	// .globl	_Z15vectorAddKernelI13__nv_bfloat16EvPT_S2_S2_m

.visible .entry _Z15vectorAddKernelI13__nv_bfloat16EvPT_S2_S2_m(
	.param .u64 .ptr .align 1 _Z15vectorAddKernelI13__nv_bfloat16EvPT_S2_S2_m_param_0,
	.param .u64 .ptr .align 1 _Z15vectorAddKernelI13__nv_bfloat16EvPT_S2_S2_m_param_1,
	.param .u64 .ptr .align 1 _Z15vectorAddKernelI13__nv_bfloat16EvPT_S2_S2_m_param_2,
	.param .u64 _Z15vectorAddKernelI13__nv_bfloat16EvPT_S2_S2_m_param_3
)
{
	.reg .pred 	%p<9>;
	.reg .b16 	%rs<46>;
	.reg .b32 	%r<17>;
	.reg .b64 	%rd<23>;

	ld.param.u64 	%rd7, [_Z15vectorAddKernelI13__nv_bfloat16EvPT_S2_S2_m_param_0];
	ld.param.u64 	%rd8, [_Z15vectorAddKernelI13__nv_bfloat16EvPT_S2_S2_m_param_1];
	ld.param.u64 	%rd9, [_Z15vectorAddKernelI13__nv_bfloat16EvPT_S2_S2_m_param_2];
	ld.param.u64 	%rd6, [_Z15vectorAddKernelI13__nv_bfloat16EvPT_S2_S2_m_param_3];
	cvta.to.global.u64 	%rd1, %rd9;
	cvta.to.global.u64 	%rd10, %rd8;
	cvta.to.global.u64 	%rd11, %rd7;
	mov.u32 	%r2, %ctaid.x;
	mov.u32 	%r3, %ntid.x;
	mov.u32 	%r4, %tid.x;
	mad.lo.s32 	%r1, %r2, %r3, %r4;
	mul.wide.s32 	%rd12, %r1, 16;
	add.s64 	%rd2, %rd11, %rd12;
	add.s64 	%rd3, %rd10, %rd12;
	mul.wide.s32 	%rd4, %r1, 8;
	or.b64  	%rd13, %rd4, 7;
	setp.ge.u64 	%p1, %rd13, %rd6;
	@%p1 bra 	$L__BB0_2;
	ld.global.nc.v4.u32 	{%r5, %r6, %r7, %r8}, [%rd3];
	ld.global.nc.v4.u32 	{%r9, %r10, %r11, %r12}, [%rd2];
	mov.b32 	{%rs23, %rs26}, %r9;
	mov.b32 	{%rs24, %rs27}, %r5;
	// begin inline asm
	{ add.bf16 %rs22,%rs23,%rs24; }

	// end inline asm
	// begin inline asm
	{ add.bf16 %rs25,%rs26,%rs27; }

	// end inline asm
	mov.b32 	{%rs29, %rs32}, %r10;
	mov.b32 	{%rs30, %rs33}, %r6;
	// begin inline asm
	{ add.bf16 %rs28,%rs29,%rs30; }

	// end inline asm
	// begin inline asm
	{ add.bf16 %rs31,%rs32,%rs33; }

	// end inline asm
	mov.b32 	{%rs35, %rs38}, %r11;
	mov.b32 	{%rs36, %rs39}, %r7;
	// begin inline asm
	{ add.bf16 %rs34,%rs35,%rs36; }

	// end inline asm
	// begin inline asm
	{ add.bf16 %rs37,%rs38,%rs39; }

	// end inline asm
	mov.b32 	{%rs41, %rs44}, %r12;
	mov.b32 	{%rs42, %rs45}, %r8;
	// begin inline asm
	{ add.bf16 %rs40,%rs41,%rs42; }

	// end inline asm
	// begin inline asm
	{ add.bf16 %rs43,%rs44,%rs45; }

	// end inline asm
	add.s64 	%rd22, %rd1, %rd12;
	mov.b32 	%r13, {%rs40, %rs43};
	mov.b32 	%r14, {%rs34, %rs37};
	mov.b32 	%r15, {%rs28, %rs31};
	mov.b32 	%r16, {%rs22, %rs25};
	st.global.v4.u32 	[%rd22], {%r16, %r15, %r14, %r13};
	bra.uni 	$L__BB0_16;
$L__BB0_2:
	setp.ge.u64 	%p2, %rd4, %rd6;
	shl.b64 	%rd14, %rd4, 1;
	add.s64 	%rd5, %rd1, %rd14;
	@%p2 bra 	$L__BB0_4;
	ld.global.nc.u16 	%rs2, [%rd2];
	ld.global.nc.u16 	%rs3, [%rd3];
	// begin inline asm
	{ add.bf16 %rs1,%rs2,%rs3; }

	// end inline asm
	st.global.u16 	[%rd5], %rs1;
$L__BB0_4:
	add.s64 	%rd15, %rd4, 1;
	setp.ge.u64 	%p3, %rd15, %rd6;
	@%p3 bra 	$L__BB0_6;
	ld.global.nc.u16 	%rs5, [%rd2+2];
	ld.global.nc.u16 	%rs6, [%rd3+2];
	// begin inline asm
	{ add.bf16 %rs4,%rs5,%rs6; }

	// end inline asm
	st.global.u16 	[%rd5+2], %rs4;
$L__BB0_6:
	add.s64 	%rd16, %rd4, 2;
	setp.ge.u64 	%p4, %rd16, %rd6;
	@%p4 bra 	$L__BB0_8;
	ld.global.nc.u16 	%rs8, [%rd2+4];
	ld.global.nc.u16 	%rs9, [%rd3+4];
	// begin inline asm
	{ add.bf16 %rs7,%rs8,%rs9; }

	// end inline asm
	st.global.u16 	[%rd5+4], %rs7;
$L__BB0_8:
	add.s64 	%rd17, %rd4, 3;
	setp.ge.u64 	%p5, %rd17, %rd6;
	@%p5 bra 	$L__BB0_10;
	ld.global.nc.u16 	%rs11, [%rd2+6];
	ld.global.nc.u16 	%rs12, [%rd3+6];
	// begin inline asm
	{ add.bf16 %rs10,%rs11,%rs12; }

	// end inline asm
	st.global.u16 	[%rd5+6], %rs10;
$L__BB0_10:
	add.s64 	%rd18, %rd4, 4;
	setp.ge.u64 	%p6, %rd18, %rd6;
	@%p6 bra 	$L__BB0_12;
	ld.global.nc.u16 	%rs14, [%rd2+8];
	ld.global.nc.u16 	%rs15, [%rd3+8];
	// begin inline asm
	{ add.bf16 %rs13,%rs14,%rs15; }

	// end inline asm
	st.global.u16 	[%rd5+8], %rs13;
$L__BB0_12:
	add.s64 	%rd19, %rd4, 5;
	setp.ge.u64 	%p7, %rd19, %rd6;
	@%p7 bra 	$L__BB0_14;
	ld.global.nc.u16 	%rs17, [%rd2+10];
	ld.global.nc.u16 	%rs18, [%rd3+10];
	// begin inline asm
	{ add.bf16 %rs16,%rs17,%rs18; }

	// end inline asm
	st.global.u16 	[%rd5+10], %rs16;
$L__BB0_14:
	add.s64 	%rd20, %rd4, 6;
	setp.ge.u64 	%p8, %rd20, %rd6;
	@%p8 bra 	$L__BB0_16;
	ld.global.nc.u16 	%rs20, [%rd2+12];
	ld.global.nc.u16 	%rs21, [%rd3+12];
	// begin inline asm
	{ add.bf16 %rs19,%rs20,%rs21; }

	// end inline asm
	st.global.u16 	[%rd5+12], %rs19;
$L__BB0_16:
	ret;

}


// ===== COMPILED SASS (sm_100) =====

	.target	sm_100

	.elftype	@"ET_EXEC"


//--------------------- .note.nv.tkinfo           --------------------------
	.section	.note.nv.tkinfo,"",@"SHT_NOTE"
	.sectionflags	@"SHF_NOTE_NV_TKINFO"
	.tkinfo
        /*0018*/ 	.word	0x00000002
        /*0030*/ 	.string	""
        /*0030*/ 	.string	"ptxas"
        /*0030*/ 	.string	"Cuda compilation tools, release 13.0, V13.0.88"
        /*0030*/ 	.string	"Build cuda_13.0.r13.0/compiler.36424714_0"
        /*0030*/ 	.string	"-arch sm_100 -m 64 "



//--------------------- .note.nv.cuinfo           --------------------------
	.section	.note.nv.cuinfo,"",@"SHT_NOTE"
	.sectionflags	@"SHF_NOTE_NV_CUINFO"
        /*0018*/ 	.short	0x0002
        /*001a*/ 	.short	0x0064
        /*001c*/ 	.short	0x0082
	.zero		2


//--------------------- .nv.info                  --------------------------
	.section	.nv.info,"",@"SHT_CUDA_INFO"
	.align	4


	//----- nvinfo : EIATTR_REGCOUNT
	.align		4
        /*0000*/ 	.byte	0x04, 0x2f
        /*0002*/ 	.short	(.L_1 - .L_0)
	.align		4
.L_0:
        /*0004*/ 	.word	index@(_Z15vectorAddKernelI13__nv_bfloat16EvPT_S2_S2_m)
        /*0008*/ 	.word	0x00000018


	//----- nvinfo : EIATTR_FRAME_SIZE
	.align		4
.L_1:
        /*000c*/ 	.byte	0x04, 0x11
        /*000e*/ 	.short	(.L_3 - .L_2)
	.align		4
.L_2:
        /*0010*/ 	.word	index@(_Z15vectorAddKernelI13__nv_bfloat16EvPT_S2_S2_m)
        /*0014*/ 	.word	0x00000000


	//----- nvinfo : EIATTR_MIN_STACK_SIZE
	.align		4
.L_3:
        /*0018*/ 	.byte	0x04, 0x12
        /*001a*/ 	.short	(.L_5 - .L_4)
	.align		4
.L_4:
        /*001c*/ 	.word	index@(_Z15vectorAddKernelI13__nv_bfloat16EvPT_S2_S2_m)
        /*0020*/ 	.word	0x00000000
.L_5:


//--------------------- .nv.compat                --------------------------
	.section	.nv.compat,"",@"SHT_CUDA_COMPAT_INFO"
	.align	4
        /*0000*/ 	.byte	0x02, 0x09, 0x00, 0x00, 0x02, 0x02, 0x01, 0x00, 0x02, 0x05, 0x05, 0x00, 0x03, 0x07, 0x01, 0x01
        /*0010*/ 	.byte	0x02, 0x03, 0x00, 0x00, 0x02, 0x06, 0x01, 0x00, 0x04, 0x0b, 0x08, 0x00, 0x09, 0x00, 0x00, 0x00
        /*0020*/ 	.byte	0x00, 0x00, 0x00, 0x00


//--------------------- .nv.info._Z15vectorAddKernelI13__nv_bfloat16EvPT_S2_S2_m --------------------------
	.section	.nv.info._Z15vectorAddKernelI13__nv_bfloat16EvPT_S2_S2_m,"",@"SHT_CUDA_INFO"
	.sectionflags	@""
	.align	4


	//----- nvinfo : EIATTR_CUDA_API_VERSION
	.align		4
        /*0000*/ 	.byte	0x04, 0x37
        /*0002*/ 	.short	(.L_7 - .L_6)
.L_6:
        /*0004*/ 	.word	0x00000082


	//----- nvinfo : EIATTR_KPARAM_INFO
	.align		4
.L_7:
        /*0008*/ 	.byte	0x04, 0x17
        /*000a*/ 	.short	(.L_9 - .L_8)
.L_8:
        /*000c*/ 	.word	0x00000000
        /*0010*/ 	.short	0x0003
        /*0012*/ 	.short	0x0018
        /*0014*/ 	.byte	0x00, 0xf0, 0x21, 0x00


	//----- nvinfo : EIATTR_KPARAM_INFO
	.align		4
.L_9:
        /*0018*/ 	.byte	0x04, 0x17
        /*001a*/ 	.short	(.L_11 - .L_10)
.L_10:
        /*001c*/ 	.word	0x00000000
        /*0020*/ 	.short	0x0002
        /*0022*/ 	.short	0x0010
        /*0024*/ 	.byte	0x00, 0xf5, 0x21, 0x00


	//----- nvinfo : EIATTR_KPARAM_INFO
	.align		4
.L_11:
        /*0028*/ 	.byte	0x04, 0x17
        /*002a*/ 	.short	(.L_13 - .L_12)
.L_12:
        /*002c*/ 	.word	0x00000000
        /*0030*/ 	.short	0x0001
        /*0032*/ 	.short	0x0008
        /*0034*/ 	.byte	0x00, 0xf5, 0x21, 0x00


	//----- nvinfo : EIATTR_KPARAM_INFO
	.align		4
.L_13:
        /*0038*/ 	.byte	0x04, 0x17
        /*003a*/ 	.short	(.L_15 - .L_14)
.L_14:
        /*003c*/ 	.word	0x00000000
        /*0040*/ 	.short	0x0000
        /*0042*/ 	.short	0x0000
        /*0044*/ 	.byte	0x00, 0xf5, 0x21, 0x00


	//----- nvinfo : EIATTR_SPARSE_MMA_MASK
	.align		4
.L_15:
        /*0048*/ 	.byte	0x03, 0x50
        /*004a*/ 	.short	0x0000


	//----- nvinfo : EIATTR_MAXREG_COUNT
	.align		4
        /*004c*/ 	.byte	0x03, 0x1b
        /*004e*/ 	.short	0x00ff


	//----- nvinfo : EIATTR_MERCURY_ISA_VERSION
	.align		4
        /*0050*/ 	.byte	0x03, 0x5f
        /*0052*/ 	.short	0x0101


	//----- nvinfo : EIATTR_VRC_CTA_INIT_COUNT
	.align		4
        /*0054*/ 	.byte	0x02, 0x4a
	.zero		1
	.zero		1


	//----- nvinfo : EIATTR_EXIT_INSTR_OFFSETS
	.align		4
        /*0058*/ 	.byte	0x04, 0x1c
        /*005a*/ 	.short	(.L_17 - .L_16)


	//   ....[0]....
.L_16:
        /*005c*/ 	.word	0x00000190


	//   ....[1]....
        /*0060*/ 	.word	0x000004e0


	//   ....[2]....
        /*0064*/ 	.word	0x00000530


	//----- nvinfo : EIATTR_CRS_STACK_SIZE
	.align		4
.L_17:
        /*0068*/ 	.byte	0x04, 0x1e
        /*006a*/ 	.short	(.L_19 - .L_18)
.L_18:
        /*006c*/ 	.word	0x00000000


	//----- nvinfo : EIATTR_CBANK_PARAM_SIZE
	.align		4
.L_19:
        /*0070*/ 	.byte	0x03, 0x19
        /*0072*/ 	.short	0x0020


	//----- nvinfo : EIATTR_PARAM_CBANK
	.align		4
        /*0074*/ 	.byte	0x04, 0x0a
        /*0076*/ 	.short	(.L_21 - .L_20)
	.align		4
.L_20:
        /*0078*/ 	.word	index@(.nv.constant0._Z15vectorAddKernelI13__nv_bfloat16EvPT_S2_S2_m)
        /*007c*/ 	.short	0x0380
        /*007e*/ 	.short	0x0020


	//----- nvinfo : EIATTR_SW_WAR
	.align		4
.L_21:
        /*0080*/ 	.byte	0x04, 0x36
        /*0082*/ 	.short	(.L_23 - .L_22)
.L_22:
        /*0084*/ 	.word	0x00000008
.L_23:


//--------------------- .nv.callgraph             --------------------------
	.section	.nv.callgraph,"",@"SHT_CUDA_CALLGRAPH"
	.align	4
	.sectionentsize	8
	.align		4
        /*0000*/ 	.word	0x00000000
	.align		4
        /*0004*/ 	.word	0xffffffff
	.align		4
        /*0008*/ 	.word	0x00000000
	.align		4
        /*000c*/ 	.word	0xfffffffe
	.align		4
        /*0010*/ 	.word	0x00000000
	.align		4
        /*0014*/ 	.word	0xfffffffd
	.align		4
        /*0018*/ 	.word	0x00000000
	.align		4
        /*001c*/ 	.word	0xfffffffc


//--------------------- .text._Z15vectorAddKernelI13__nv_bfloat16EvPT_S2_S2_m --------------------------
	.section	.text._Z15vectorAddKernelI13__nv_bfloat16EvPT_S2_S2_m,"ax",@progbits
	.align	128
        .global         _Z15vectorAddKernelI13__nv_bfloat16EvPT_S2_S2_m
        .type           _Z15vectorAddKernelI13__nv_bfloat16EvPT_S2_S2_m,@function
        .size           _Z15vectorAddKernelI13__nv_bfloat16EvPT_S2_S2_m,(.L_x_2 - _Z15vectorAddKernelI13__nv_bfloat16EvPT_S2_S2_m)
        .other          _Z15vectorAddKernelI13__nv_bfloat16EvPT_S2_S2_m,@"STO_CUDA_ENTRY STV_DEFAULT"
_Z15vectorAddKernelI13__nv_bfloat16EvPT_S2_S2_m:
.text._Z15vectorAddKernelI13__nv_bfloat16EvPT_S2_S2_m:
[----:B------:R-:W-:Y:S01]  /*0000*/  LDC R1, c[0x0][0x37c] ;  /* 0x0000df00ff017b82 */ /* 0x000fe20000000800 */
[----:B------:R-:W0:Y:S07]  /*0010*/  S2R R5, SR_TID.X ;  /* 0x0000000000057919 */ /* 0x000e2e0000002100 */
[----:B------:R-:W0:Y:S01]  /*0020*/  S2UR UR4, SR_CTAID.X ;  /* 0x00000000000479c3 */ /* 0x000e220000002500 */
[----:B------:R-:W1:Y:S07]  /*0030*/  LDCU.64 UR6, c[0x0][0x398] ;  /* 0x00007300ff0677ac */ /* 0x000e6e0008000a00 */
[----:B------:R-:W0:Y:S08]  /*0040*/  LDC R0, c[0x0][0x360] ;  /* 0x0000d800ff007b82 */ /* 0x000e300000000800 */
[----:B------:R-:W2:Y:S08]  /*0050*/  LDC.64 R2, c[0x0][0x380] ;  /* 0x0000e000ff027b82 */ /* 0x000eb00000000a00 */
[----:B------:R-:W3:Y:S01]  /*0060*/  LDC.64 R6, c[0x0][0x388] ;  /* 0x0000e200ff067b82 */ /* 0x000ee20000000a00 */
[----:B0-----:R-:W-:Y:S01]  /*0070*/  IMAD R0, R0, UR4, R5 ;  /* 0x0000000400007c24 */ /* 0x001fe2000f8e0205 */
[----:B------:R-:W0:Y:S03]  /*0080*/  LDCU.64 UR4, c[0x0][0x358] ;  /* 0x00006b00ff0477ac */ /* 0x000e260008000a00 */
[----:B------:R-:W-:-:S04]  /*0090*/  IMAD.WIDE R4, R0, 0x8, RZ ;  /* 0x0000000800047825 */ /* 0x000fc800078e02ff */
[----:B--2---:R-:W-:Y:S01]  /*00a0*/  IMAD.WIDE R2, R0, 0x10, R2 ;  /* 0x0000001000027825 */ /* 0x004fe200078e0202 */
[----:B------:R-:W-:-:S04]  /*00b0*/  LOP3.LUT R8, R4, 0x7, RZ, 0xfc, !PT ;  /* 0x0000000704087812 */ /* 0x000fc800078efcff */
[----:B-1----:R-:W-:Y:S01]  /*00c0*/  ISETP.GE.U32.AND P0, PT, R8, UR6, PT ;  /* 0x0000000608007c0c */ /* 0x002fe2000bf06070 */
[----:B---3--:R-:W-:-:S03]  /*00d0*/  IMAD.WIDE R6, R0, 0x10, R6 ;  /* 0x0000001000067825 */ /* 0x008fc600078e0206 */
[----:B------:R-:W-:-:S13]  /*00e0*/  ISETP.GE.U32.AND.EX P0, PT, R5, UR7, PT, P0 ;  /* 0x0000000705007c0c */ /* 0x000fda000bf06100 */
[----:B0-----:R-:W-:Y:S05]  /*00f0*/  @P0 BRA `(.L_x_0) ;  /* 0x0000000000280947 */ /* 0x001fea0003800000 */
[----:B------:R-:W2:Y:S01]  /*0100*/  LDG.E.128.CONSTANT R8, desc[UR4][R6.64] ;  /* 0x0000000406087981 */ /* 0x000ea2000c1e9d00 */
[----:B------:R-:W0:Y:S03]  /*0110*/  LDC.64 R4, c[0x0][0x390] ;  /* 0x0000e400ff047b82 */ /* 0x000e260000000a00 */
[----:B------:R-:W2:Y:S01]  /*0120*/  LDG.E.128.CONSTANT R12, desc[UR4][R2.64] ;  /* 0x00000004020c7981 */ /* 0x000ea2000c1e9d00 */
[----:B0-----:R-:W-:-:S04]  /*0130*/  IMAD.WIDE R4, R0, 0x10, R4 ;  /* 0x0000001000047825 */ /* 0x001fc800078e0204 */
[----:B--2---:R-:W-:Y:S02]  /*0140*/  HFMA2.BF16_V2 R11, R15, 1, 1, R11 ;  /* 0x3f803f800f0b7831 */ /* 0x004fe4000020000b */
[----:B------:R-:W-:Y:S02]  /*0150*/  HADD2.BF16_V2 R10, R14, R10 ;  /* 0x0000000a0e0a7230 */ /* 0x000fe40000200000 */
[----:B------:R-:W-:Y:S02]  /*0160*/  HFMA2.BF16_V2 R9, R13, 1, 1, R9 ;  /* 0x3f803f800d097831 */ /* 0x000fe40000200009 */
[----:B------:R-:W-:-:S05]  /*0170*/  HADD2.BF16_V2 R8, R12, R8 ;  /* 0x000000080c087230 */ /* 0x000fca0000200000 */
[----:B------:R-:W-:Y:S01]  /*0180*/  STG.E.128 desc[UR4][R4.64], R8 ;  /* 0x0000000804007986 */ /* 0x000fe2000c101d04 */
[----:B------:R-:W-:Y:S05]  /*0190*/  EXIT ;  /* 0x000000000000794d */ /* 0x000fea0003800000 */
.L_x_0:
[C---:B------:R-:W-:Y:S02]  /*01a0*/  IADD3 R10, P2, PT, R4.reuse, 0x1, RZ ;  /* 0x00000001040a7810 */ /* 0x040fe40007f5e0ff */
[C---:B------:R-:W-:Y:S02]  /*01b0*/  IADD3 R9, P6, PT, R4.reuse, 0x2, RZ ;  /* 0x0000000204097810 */ /* 0x040fe40007fde0ff */
[C---:B------:R-:W-:Y:S01]  /*01c0*/  IADD3 R8, P4, PT, R4.reuse, 0x3, RZ ;  /* 0x0000000304087810 */ /* 0x040fe20007f9e0ff */
[--C-:B------:R-:W-:Y:S01]  /*01d0*/  IMAD.X R12, RZ, RZ, R5.reuse, P2 ;  /* 0x000000ffff0c7224 */ /* 0x100fe200010e0605 */
[----:B------:R-:W-:Y:S01]  /*01e0*/  ISETP.GE.U32.AND P3, PT, R9, UR6, PT ;  /* 0x0000000609007c0c */ /* 0x000fe2000bf66070 */
[----:B------:R-:W-:Y:S01]  /*01f0*/  IMAD.X R11, RZ, RZ, R5, P6 ;  /* 0x000000ffff0b7224 */ /* 0x000fe200030e0605 */
[----:B------:R-:W-:Y:S02]  /*0200*/  IADD3 R9, P2, PT, R4, 0x4, RZ ;  /* 0x0000000404097810 */ /* 0x000fe40007f5e0ff */
[----:B------:R-:W-:-:S02]  /*0210*/  ISETP.GE.U32.AND P5, PT, R8, UR6, PT ;  /* 0x0000000608007c0c */ /* 0x000fc4000bfa6070 */
[----:B------:R-:W-:Y:S01]  /*0220*/  ISETP.GE.U32.AND P1, PT, R10, UR6, PT ;  /* 0x000000060a007c0c */ /* 0x000fe2000bf26070 */
[--C-:B------:R-:W-:Y:S01]  /*0230*/  IMAD.X R10, RZ, RZ, R5.reuse, P4 ;  /* 0x000000ffff0a7224 */ /* 0x100fe200020e0605 */
[----:B------:R-:W-:Y:S02]  /*0240*/  IADD3 R8, P6, PT, R4, 0x5, RZ ;  /* 0x0000000504087810 */ /* 0x000fe40007fde0ff */
[----:B------:R-:W-:Y:S01]  /*0250*/  ISETP.GE.U32.AND P4, PT, R9, UR6, PT ;  /* 0x0000000609007c0c */ /* 0x000fe2000bf86070 */
[--C-:B------:R-:W-:Y:S01]  /*0260*/  IMAD.X R9, RZ, RZ, R5.reuse, P2 ;  /* 0x000000ffff097224 */ /* 0x100fe200010e0605 */
[----:B------:R-:W-:Y:S01]  /*0270*/  ISETP.GE.U32.AND P2, PT, R8, UR6, PT ;  /* 0x0000000608007c0c */ /* 0x000fe2000bf46070 */
[----:B------:R-:W-:Y:S01]  /*0280*/  IMAD.X R8, RZ, RZ, R5, P6 ;  /* 0x000000ffff087224 */ /* 0x000fe200030e0605 */
[----:B------:R-:W-:Y:S02]  /*0290*/  ISETP.GE.U32.AND P0, PT, R4, UR6, PT ;  /* 0x0000000604007c0c */ /* 0x000fe4000bf06070 */
[----:B------:R-:W-:-:S02]  /*02a0*/  ISETP.GE.U32.AND.EX P1, PT, R12, UR7, PT, P1 ;  /* 0x000000070c007c0c */ /* 0x000fc4000bf26110 */
[----:B------:R-:W-:Y:S02]  /*02b0*/  ISETP.GE.U32.AND.EX P0, PT, R5, UR7, PT, P0 ;  /* 0x0000000705007c0c */ /* 0x000fe4000bf06100 */
[----:B------:R-:W-:Y:S02]  /*02c0*/  ISETP.GE.U32.AND.EX P3, PT, R11, UR7, PT, P3 ;  /* 0x000000070b007c0c */ /* 0x000fe4000bf66130 */
[----:B------:R-:W-:Y:S02]  /*02d0*/  ISETP.GE.U32.AND.EX P5, PT, R10, UR7, PT, P5 ;  /* 0x000000070a007c0c */ /* 0x000fe4000bfa6150 */
[----:B------:R-:W-:Y:S02]  /*02e0*/  ISETP.GE.U32.AND.EX P4, PT, R9, UR7, PT, P4 ;  /* 0x0000000709007c0c */ /* 0x000fe4000bf86140 */
[----:B------:R-:W-:Y:S02]  /*02f0*/  ISETP.GE.U32.AND.EX P2, PT, R8, UR7, PT, P2 ;  /* 0x0000000708007c0c */ /* 0x000fe4000bf46120 */
[----:B------:R-:W0:Y:S01]  /*0300*/  LDC.64 R8, c[0x0][0x390] ;  /* 0x0000e400ff087b82 */ /* 0x000e220000000a00 */
[----:B------:R-:W2:Y:S04]  /*0310*/  @!P1 LDG.E.U16.CONSTANT R16, desc[UR4][R2.64+0x2] ;  /* 0x0000020402109981 */ /* 0x000ea8000c1e9500 */
[----:B------:R-:W3:Y:S04]  /*0320*/  @!P0 LDG.E.U16.CONSTANT R14, desc[UR4][R2.64] ;  /* 0x00000004020e8981 */ /* 0x000ee8000c1e9500 */
[----:B------:R-:W3:Y:S04]  /*0330*/  @!P0 LDG.E.U16.CONSTANT R15, desc[UR4][R6.64] ;  /* 0x00000004060f8981 */ /* 0x000ee8000c1e9500 */
[----:B------:R-:W2:Y:S04]  /*0340*/  @!P1 LDG.E.U16.CONSTANT R17, desc[UR4][R6.64+0x2] ;  /* 0x0000020406119981 */ /* 0x000ea8000c1e9500 */
[----:B------:R-:W4:Y:S04]  /*0350*/  @!P3 LDG.E.U16.CONSTANT R18, desc[UR4][R2.64+0x4] ;  /* 0x000004040212b981 */ /* 0x000f28000c1e9500 */
[----:B------:R-:W4:Y:S04]  /*0360*/  @!P3 LDG.E.U16.CONSTANT R19, desc[UR4][R6.64+0x4] ;  /* 0x000004040613b981 */ /* 0x000f28000c1e9500 */
[----:B------:R-:W5:Y:S04]  /*0370*/  @!P5 LDG.E.U16.CONSTANT R20, desc[UR4][R2.64+0x6] ;  /* 0x000006040214d981 */ /* 0x000f68000c1e9500 */
[----:B------:R-:W5:Y:S04]  /*0380*/  @!P5 LDG.E.U16.CONSTANT R21, desc[UR4][R6.64+0x6] ;  /* 0x000006040615d981 */ /* 0x000f68000c1e9500 */
[----:B------:R-:W5:Y:S04]  /*0390*/  @!P4 LDG.E.U16.CONSTANT R13, desc[UR4][R2.64+0x8] ;  /* 0x00000804020dc981 */ /* 0x000f68000c1e9500 */
[----:B------:R-:W5:Y:S04]  /*03a0*/  @!P4 LDG.E.U16.CONSTANT R12, desc[UR4][R6.64+0x8] ;  /* 0x00000804060cc981 */ /* 0x000f68000c1e9500 */
[----:B------:R-:W5:Y:S04]  /*03b0*/  @!P2 LDG.E.U16.CONSTANT R11, desc[UR4][R2.64+0xa] ;  /* 0x00000a04020ba981 */ /* 0x000f68000c1e9500 */
[----:B------:R-:W5:Y:S01]  /*03c0*/  @!P2 LDG.E.U16.CONSTANT R10, desc[UR4][R6.64+0xa] ;  /* 0x00000a04060aa981 */ /* 0x000f62000c1e9500 */
[----:B------:R-:W-:-:S05]  /*03d0*/  IADD3 R4, P6, PT, R4, 0x6, RZ ;  /* 0x0000000604047810 */ /* 0x000fca0007fde0ff */
[----:B------:R-:W-:Y:S01]  /*03e0*/  IMAD.X R5, RZ, RZ, R5, P6 ;  /* 0x000000ffff057224 */ /* 0x000fe200030e0605 */
[----:B------:R-:W-:-:S04]  /*03f0*/  ISETP.GE.U32.AND P6, PT, R4, UR6, PT ;  /* 0x0000000604007c0c */ /* 0x000fc8000bfc6070 */
[----:B------:R-:W-:Y:S01]  /*0400*/  ISETP.GE.U32.AND.EX P6, PT, R5, UR7, PT, P6 ;  /* 0x0000000705007c0c */ /* 0x000fe2000bfc6160 */
[----:B0-----:R-:W-:-:S04]  /*0410*/  IMAD.WIDE R8, R0, 0x10, R8 ;  /* 0x0000001000087825 */ /* 0x001fc800078e0208 */
[----:B---3--:R-:W-:Y:S02]  /*0420*/  @!P0 HADD2.BF16_V2 R14, R14.H0_H0, R15.H0_H0 ;  /* 0x2000000f0e0e8230 */ /* 0x008fe40000200800 */
[----:B--2---:R-:W-:-:S03]  /*0430*/  @!P1 HADD2.BF16_V2 R16, R16.H0_H0, R17.H0_H0 ;  /* 0x2000001110109230 */ /* 0x004fc60000200800 */
[----:B------:R0:W-:Y:S01]  /*0440*/  @!P0 STG.E.U16 desc[UR4][R8.64], R14 ;  /* 0x0000000e08008986 */ /* 0x0001e2000c101504 */
[----:B----4-:R-:W-:-:S03]  /*0450*/  @!P3 HADD2.BF16_V2 R18, R18.H0_H0, R19.H0_H0 ;  /* 0x200000131212b230 */ /* 0x010fc60000200800 */
[----:B------:R0:W-:Y:S01]  /*0460*/  @!P1 STG.E.U16 desc[UR4][R8.64+0x2], R16 ;  /* 0x0000021008009986 */ /* 0x0001e2000c101504 */
[----:B-----5:R-:W-:-:S03]  /*0470*/  @!P5 HADD2.BF16_V2 R20, R20.H0_H0, R21.H0_H0 ;  /* 0x200000151414d230 */ /* 0x020fc60000200800 */
[----:B------:R0:W-:Y:S01]  /*0480*/  @!P3 STG.E.U16 desc[UR4][R8.64+0x4], R18 ;  /* 0x000004120800b986 */ /* 0x0001e2000c101504 */
[----:B------:R-:W-:-:S03]  /*0490*/  @!P4 HADD2.BF16_V2 R12, R13.H0_H0, R12.H0_H0 ;  /* 0x2000000c0d0cc230 */ /* 0x000fc60000200800 */
[----:B------:R0:W-:Y:S01]  /*04a0*/  @!P5 STG.E.U16 desc[UR4][R8.64+0x6], R20 ;  /* 0x000006140800d986 */ /* 0x0001e2000c101504 */
[----:B------:R-:W-:-:S03]  /*04b0*/  @!P2 HADD2.BF16_V2 R10, R11.H0_H0, R10.H0_H0 ;  /* 0x2000000a0b0aa230 */ /* 0x000fc60000200800 */
[----:B------:R0:W-:Y:S04]  /*04c0*/  @!P4 STG.E.U16 desc[UR4][R8.64+0x8], R12 ;  /* 0x0000080c0800c986 */ /* 0x0001e8000c101504 */
[----:B------:R0:W-:Y:S01]  /*04d0*/  @!P2 STG.E.U16 desc[UR4][R8.64+0xa], R10 ;  /* 0x00000a0a0800a986 */ /* 0x0001e2000c101504 */
[----:B------:R-:W-:Y:S05]  /*04e0*/  @P6 EXIT ;  /* 0x000000000000694d */ /* 0x000fea0003800000 */
[----:B------:R-:W2:Y:S04]  /*04f0*/  LDG.E.U16.CONSTANT R2, desc[UR4][R2.64+0xc] ;  /* 0x00000c0402027981 */ /* 0x000ea8000c1e9500 */
[----:B------:R-:W2:Y:S02]  /*0500*/  LDG.E.U16.CONSTANT R7, desc[UR4][R6.64+0xc] ;  /* 0x00000c0406077981 */ /* 0x000ea4000c1e9500 */
[----:B--2---:R-:W-:-:S05]  /*0510*/  HADD2.BF16_V2 R7, R2.H0_H0, R7.H0_H0 ;  /* 0x2000000702077230 */ /* 0x004fca0000200800 */
[----:B------:R-:W-:Y:S01]  /*0520*/  STG.E.U16 desc[UR4][R8.64+0xc], R7 ;  /* 0x00000c0708007986 */ /* 0x000fe2000c101504 */
[----:B------:R-:W-:Y:S05]  /*0530*/  EXIT ;  /* 0x000000000000794d */ /* 0x000fea0003800000 */
.L_x_1:
[----:B------:R-:W-:-:S00]  /*0540*/  BRA `(.L_x_1) ;  /* 0xfffffffc00fc7947 */ /* 0x000fc0000383ffff */
[----:B------:R-:W-:-:S00]  /*0550*/  NOP ;  /* 0x0000000000007918 */ /* 0x000fc00000000000 */
        /* <DEDUP_REMOVED lines=10> */
.L_x_2:


//--------------------- .nv.shared.reserved.0     --------------------------
	.section	.nv.shared.reserved.0,"aw",@nobits
	.weak		__nv_reservedSMEM_offset_0_alias
	.size		__nv_reservedSMEM_offset_0_alias, 0, 64
	.other		__nv_reservedSMEM_offset_0_alias,@"STO_CUDA_RESERVED_SHARED STV_DEFAULT"
__nv_reservedSMEM_offset_0_alias:
	.zero		0
	.zero		64


//--------------------- .nv.constant0._Z15vectorAddKernelI13__nv_bfloat16EvPT_S2_S2_m --------------------------
	.section	.nv.constant0._Z15vectorAddKernelI13__nv_bfloat16EvPT_S2_S2_m,"a",@progbits
	.sectionflags	@""
	.align	4
.nv.constant0._Z15vectorAddKernelI13__nv_bfloat16EvPT_S2_S2_m:
	.zero		928


//--------------------- SYMBOLS --------------------------

	.type		.nv.reservedSmem.offset0,@object
	.size		.nv.reservedSmem.offset0,0x4
